//
// Generated by NVIDIA NVVM Compiler
//
// Compiler Build ID: CL-36424714
// Cuda compilation tools, release 13.0, V13.0.88
// Based on NVVM 20.0.0
//

.version 9.0
.target sm_100
.address_size 64

	// .globl	_Z11SampArrCombPdS_i

.visible .entry _Z11SampArrCombPdS_i(
	.param .u64 .ptr .align 1 _Z11SampArrCombPdS_i_param_0,
	.param .u64 .ptr .align 1 _Z11SampArrCombPdS_i_param_1,
	.param .u32 _Z11SampArrCombPdS_i_param_2
)
{
	.reg .pred 	%p<2>;
	.reg .b32 	%r<6>;
	.reg .b64 	%rd<8>;
	.reg .b64 	%fd<4>;

	ld.param.u64 	%rd1, [_Z11SampArrCombPdS_i_param_0];
	ld.param.u64 	%rd2, [_Z11SampArrCombPdS_i_param_1];
	ld.param.u32 	%r2, [_Z11SampArrCombPdS_i_param_2];
	mov.u32 	%r3, %ntid.x;
	mov.u32 	%r4, %ctaid.x;
	mov.u32 	%r5, %tid.x;
	mad.lo.s32 	%r1, %r3, %r4, %r5;
	setp.ge.s32 	%p1, %r1, %r2;
	@%p1 bra 	$L__BB0_2;
	cvta.to.global.u64 	%rd3, %rd2;
	cvta.to.global.u64 	%rd4, %rd1;
	mul.wide.s32 	%rd5, %r1, 8;
	add.s64 	%rd6, %rd3, %rd5;
	ld.global.f64 	%fd1, [%rd6];
	add.s64 	%rd7, %rd4, %rd5;
	ld.global.f64 	%fd2, [%rd7];
	add.f64 	%fd3, %fd1, %fd2;
	st.global.f64 	[%rd6], %fd3;
$L__BB0_2:
	ret;

}


// ===== COMPILED SASS (sm_100) =====

	.target	sm_100

	.elftype	@"ET_EXEC"


//--------------------- .note.nv.tkinfo           --------------------------
	.section	.note.nv.tkinfo,"",@"SHT_NOTE"
	.sectionflags	@"SHF_NOTE_NV_TKINFO"
	.tkinfo
        /*0018*/ 	.word	0x00000002
        /*0030*/ 	.string	""
        /*0030*/ 	.string	"ptxas"
        /*0030*/ 	.string	"Cuda compilation tools, release 13.0, V13.0.88"
        /*0030*/ 	.string	"Build cuda_13.0.r13.0/compiler.36424714_0"
        /*0030*/ 	.string	"-arch sm_100 -m 64 "



//--------------------- .note.nv.cuinfo           --------------------------
	.section	.note.nv.cuinfo,"",@"SHT_NOTE"
	.sectionflags	@"SHF_NOTE_NV_CUINFO"
        /*0018*/ 	.short	0x0002
        /*001a*/ 	.short	0x0064
        /*001c*/ 	.short	0x0082
	.zero		2


//--------------------- .nv.info                  --------------------------
	.section	.nv.info,"",@"SHT_CUDA_INFO"
	.align	4


	//----- nvinfo : EIATTR_REGCOUNT
	.align		4
        /*0000*/ 	.byte	0x04, 0x2f
        /*0002*/ 	.short	(.L_1 - .L_0)
	.align		4
.L_0:
        /*0004*/ 	.word	index@(_Z11SampArrCombPdS_i)
        /*0008*/ 	.word	0x0000000a


	//----- nvinfo : EIATTR_FRAME_SIZE
	.align		4
.L_1:
        /*000c*/ 	.byte	0x04, 0x11
        /*000e*/ 	.short	(.L_3 - .L_2)
	.align		4
.L_2:
        /*0010*/ 	.word	index@(_Z11SampArrCombPdS_i)
        /*0014*/ 	.word	0x00000000


	//----- nvinfo : EIATTR_MIN_STACK_SIZE
	.align		4
.L_3:
        /*0018*/ 	.byte	0x04, 0x12
        /*001a*/ 	.short	(.L_5 - .L_4)
	.align		4
.L_4:
        /*001c*/ 	.word	index@(_Z11SampArrCombPdS_i)
        /*0020*/ 	.word	0x00000000
.L_5:


//--------------------- .nv.compat                --------------------------
	.section	.nv.compat,"",@"SHT_CUDA_COMPAT_INFO"
	.align	4
        /*0000*/ 	.byte	0x02, 0x09, 0x00, 0x00, 0x02, 0x02, 0x01, 0x00, 0x02, 0x05, 0x05, 0x00, 0x03, 0x07, 0x01, 0x01
        /*0010*/ 	.byte	0x02, 0x03, 0x00, 0x00, 0x02, 0x06, 0x01, 0x00, 0x04, 0x0b, 0x08, 0x00, 0x01, 0x00, 0x00, 0x00
        /*0020*/ 	.byte	0x00, 0x00, 0x00, 0x00


//--------------------- .nv.info._Z11SampArrCombPdS_i --------------------------
	.section	.nv.info._Z11SampArrCombPdS_i,"",@"SHT_CUDA_INFO"
	.sectionflags	@""
	.align	4


	//----- nvinfo : EIATTR_CUDA_API_VERSION
	.align		4
        /*0000*/ 	.byte	0x04, 0x37
        /*0002*/ 	.short	(.L_7 - .L_6)
.L_6:
        /*0004*/ 	.word	0x00000082


	//----- nvinfo : EIATTR_KPARAM_INFO
	.align		4
.L_7:
        /*0008*/ 	.byte	0x04, 0x17
        /*000a*/ 	.short	(.L_9 - .L_8)
.L_8:
        /*000c*/ 	.word	0x00000000
        /*0010*/ 	.short	0x0002
        /*0012*/ 	.short	0x0010
        /*0014*/ 	.byte	0x00, 0xf0, 0x11, 0x00


	//----- nvinfo : EIATTR_KPARAM_INFO
	.align		4
.L_9:
        /*0018*/ 	.byte	0x04, 0x17
        /*001a*/ 	.short	(.L_11 - .L_10)
.L_10:
        /*001c*/ 	.word	0x00000000
        /*0020*/ 	.short	0x0001
        /*0022*/ 	.short	0x0008
        /*0024*/ 	.byte	0x00, 0xf5, 0x21, 0x00


	//----- nvinfo : EIATTR_KPARAM_INFO
	.align		4
.L_11:
        /*0028*/ 	.byte	0x04, 0x17
        /*002a*/ 	.short	(.L_13 - .L_12)
.L_12:
        /*002c*/ 	.word	0x00000000
        /*0030*/ 	.short	0x0000
        /*0032*/ 	.short	0x0000
        /*0034*/ 	.byte	0x00, 0xf5, 0x21, 0x00


	//----- nvinfo : EIATTR_SPARSE_MMA_MASK
	.align		4
.L_13:
        /*0038*/ 	.byte	0x03, 0x50
        /*003a*/ 	.short	0x0000


	//----- nvinfo : EIATTR_MAXREG_COUNT
	.align		4
        /*003c*/ 	.byte	0x03, 0x1b
        /*003e*/ 	.short	0x00ff


	//----- nvinfo : EIATTR_MERCURY_ISA_VERSION
	.align		4
        /*0040*/ 	.byte	0x03, 0x5f
        /*0042*/ 	.short	0x0101


	//----- nvinfo : EIATTR_VRC_CTA_INIT_COUNT
	.align		4
        /*0044*/ 	.byte	0x02, 0x4a
	.zero		1
	.zero		1


	//----- nvinfo : EIATTR_EXIT_INSTR_OFFSETS
	.align		4
        /*0048*/ 	.byte	0x04, 0x1c
        /*004a*/ 	.short	(.L_15 - .L_14)


	//   ....[0]....
.L_14:
        /*004c*/ 	.word	0x00000070


	//   ....[1]....
        /*0050*/ 	.word	0x00000110


	//----- nvinfo : EIATTR_CBANK_PARAM_SIZE
	.align		4
.L_15:
        /*0054*/ 	.byte	0x03, 0x19
        /*0056*/ 	.short	0x0014


	//----- nvinfo : EIATTR_PARAM_CBANK
	.align		4
        /*0058*/ 	.byte	0x04, 0x0a
        /*005a*/ 	.short	(.L_17 - .L_16)
	.align		4
.L_16:
        /*005c*/ 	.word	index@(.nv.constant0._Z11SampArrCombPdS_i)
        /*0060*/ 	.short	0x0380
        /*0062*/ 	.short	0x0014


	//----- nvinfo : EIATTR_SW_WAR
	.align		4
.L_17:
        /*0064*/ 	.byte	0x04, 0x36
        /*0066*/ 	.short	(.L_19 - .L_18)
.L_18:
        /*0068*/ 	.word	0x00000008
.L_19:


//--------------------- .nv.callgraph             --------------------------
	.section	.nv.callgraph,"",@"SHT_CUDA_CALLGRAPH"
	.align	4
	.sectionentsize	8
	.align		4
        /*0000*/ 	.word	0x00000000
	.align		4
        /*0004*/ 	.word	0xffffffff
	.align		4
        /*0008*/ 	.word	0x00000000
	.align		4
        /*000c*/ 	.word	0xfffffffe
	.align		4
        /*0010*/ 	.word	0x00000000
	.align		4
        /*0014*/ 	.word	0xfffffffd
	.align		4
        /*0018*/ 	.word	0x00000000
	.align		4
        /*001c*/ 	.word	0xfffffffc


//--------------------- .text._Z11SampArrCombPdS_i --------------------------
	.section	.text._Z11SampArrCombPdS_i,"ax",@progbits
	.align	128
        .global         _Z11SampArrCombPdS_i
        .type           _Z11SampArrCombPdS_i,@function
        .size           _Z11SampArrCombPdS_i,(.L_x_1 - _Z11SampArrCombPdS_i)
        .other          _Z11SampArrCombPdS_i,@"STO_CUDA_ENTRY STV_DEFAULT"
_Z11SampArrCombPdS_i:
.text._Z11SampArrCombPdS_i:
[----:B------:R-:W-:Y:S01]  /*0000*/  LDC R1, c[0x0][0x37c] ;  /* 0x0000df00ff017b82 */ /* 0x000fe20000000800 */
[----:B------:R-:W0:Y:S01]  /*0010*/  S2R R5, SR_CTAID.X ;  /* 0x0000000000057919 */ /* 0x000e220000002500 */
[----:B------:R-:W0:Y:S01]  /*0020*/  LDCU UR4, c[0x0][0x360] ;  /* 0x00006c00ff0477ac */ /* 0x000e220008000800 */
[----:B------:R-:W0:Y:S01]  /*0030*/  S2R R0, SR_TID.X ;  /* 0x0000000000007919 */ /* 0x000e220000002100 */
[----:B------:R-:W1:Y:S01]  /*0040*/  LDCU UR5, c[0x0][0x390] ;  /* 0x00007200ff0577ac */ /* 0x000e620008000800 */
[----:B0-----:R-:W-:-:S05]  /*0050*/  IMAD R5, R5, UR4, R0 ;  /* 0x0000000405057c24 */ /* 0x001fca000f8e0200 */
[----:B-1----:R-:W-:-:S13]  /*0060*/  ISETP.GE.AND P0, PT, R5, UR5, PT ;  /* 0x0000000505007c0c */ /* 0x002fda000bf06270 */
[----:B------:R-:W-:Y:S05]  /*0070*/  @P0 EXIT ;  /* 0x000000000000094d */ /* 0x000fea0003800000 */
[----:B------:R-:W0:Y:S01]  /*0080*/  LDC.64 R6, c[0x0][0x380] ;  /* 0x0000e000ff067b82 */ /* 0x000e220000000a00 */
[----:B------:R-:W1:Y:S07]  /*0090*/  LDCU.64 UR4, c[0x0][0x358] ;  /* 0x00006b00ff0477ac */ /* 0x000e6e0008000a00 */
[----:B------:R-:W2:Y:S01]  /*00a0*/  LDC.64 R2, c[0x0][0x388] ;  /* 0x0000e200ff027b82 */ /* 0x000ea20000000a00 */
[----:B0-----:R-:W-:-:S06]  /*00b0*/  IMAD.WIDE R6, R5, 0x8, R6 ;  /* 0x0000000805067825 */ /* 0x001fcc00078e0206 */
[----:B-1----:R-:W3:Y:S01]  /*00c0*/  LDG.E.64 R6, desc[UR4][R6.64] ;  /* 0x0000000406067981 */ /* 0x002ee2000c1e1b00 */
[----:B--2---:R-:W-:-:S05]  /*00d0*/  IMAD.WIDE R2, R5, 0x8, R2 ;  /* 0x0000000805027825 */ /* 0x004fca00078e0202 */
[----:B------:R-:W3:Y:S02]  /*00e0*/  LDG.E.64 R4, desc[UR4][R2.64] ;  /* 0x0000000402047981 */ /* 0x000ee4000c1e1b00 */
[----:B---3--:R-:W-:-:S07]  /*00f0*/  DADD R4, R4, R6 ;  /* 0x0000000004047229 */ /* 0x008fce0000000006 */
[----:B------:R-:W-:Y:S01]  /*0100*/  STG.E.64 desc[UR4][R2.64], R4 ;  /* 0x0000000402007986 */ /* 0x000fe2000c101b04 */
[----:B------:R-:W-:Y:S05]  /*0110*/  EXIT ;  /* 0x000000000000794d */ /* 0x000fea0003800000 */
.L_x_0:
[----:B------:R-:W-:-:S00]  /*0120*/  BRA `(.L_x_0) ;  /* 0xfffffffc00fc7947 */ /* 0x000fc0000383ffff */
[----:B------:R-:W-:-:S00]  /*0130*/  NOP ;  /* 0x0000000000007918 */ /* 0x000fc00000000000 */
        /* <DEDUP_REMOVED lines=12> */
.L_x_1:


//--------------------- .nv.shared.reserved.0     --------------------------
	.section	.nv.shared.reserved.0,"aw",@nobits
	.weak		__nv_reservedSMEM_offset_0_alias
	.size		__nv_reservedSMEM_offset_0_alias, 0, 64
	.other		__nv_reservedSMEM_offset_0_alias,@"STO_CUDA_RESERVED_SHARED STV_DEFAULT"
__nv_reservedSMEM_offset_0_alias:
	.zero		0
	.zero		64


//--------------------- .nv.constant0._Z11SampArrCombPdS_i --------------------------
	.section	.nv.constant0._Z11SampArrCombPdS_i,"a",@progbits
	.sectionflags	@""
	.align	4
.nv.constant0._Z11SampArrCombPdS_i:
	.zero		916


//--------------------- SYMBOLS --------------------------

	.type		.nv.reservedSmem.offset0,@object
	.size		.nv.reservedSmem.offset0,0x4
